	.headerflags	@"EF_CUDA_TEXMODE_UNIFIED EF_CUDA_64BIT_ADDRESS EF_CUDA_ACCELERATORS EF_CUDA_SM90 EF_CUDA_VIRTUAL_SM(EF_CUDA_SM90)"
	.elftype	@"ET_EXEC"


//--------------------- .nv.info                  --------------------------
	.section	.nv.info,"",@"SHT_CUDA_INFO"
	.align	4


	//----- nvinfo : EIATTR_REGCOUNT
	.align		4
        /*0000*/ 	.byte	0x04, 0x2f
        /*0002*/ 	.short	(.L_1 - .L_0)
	.align		4
.L_0:
        /*0004*/ 	.word	index@(triton_poi_fused_convolution_34)
        /*0008*/ 	.word	0x0000000c


	//----- nvinfo : EIATTR_MIN_STACK_SIZE
	.align		4
.L_1:
        /*000c*/ 	.byte	0x04, 0x12
        /*000e*/ 	.short	(.L_3 - .L_2)
	.align		4
.L_2:
        /*0010*/ 	.word	index@(triton_poi_fused_convolution_34)
        /*0014*/ 	.word	0x00000000


	//----- nvinfo : EIATTR_FRAME_SIZE
	.align		4
.L_3:
        /*0018*/ 	.byte	0x04, 0x11
        /*001a*/ 	.short	(.L_5 - .L_4)
	.align		4
.L_4:
        /*001c*/ 	.word	index@(triton_poi_fused_convolution_34)
        /*0020*/ 	.word	0x00000000


	//----- nvinfo : EIATTR_MIN_STACK_SIZE
	.align		4
.L_5:
        /*0024*/ 	.byte	0x04, 0x12
        /*0026*/ 	.short	(.L_7 - .L_6)
	.align		4
.L_6:
        /*0028*/ 	.word	index@(triton_poi_fused_convolution_34)
        /*002c*/ 	.word	0x00000000
.L_7:


//--------------------- .nv.info.triton_poi_fused_convolution_34 --------------------------
	.section	.nv.info.triton_poi_fused_convolution_34,"",@"SHT_CUDA_INFO"
	.sectionflags	@""
	.align	4


	//----- nvinfo : EIATTR_CUDA_API_VERSION
	.align		4
        /*0000*/ 	.byte	0x04, 0x37
        /*0002*/ 	.short	(.L_9 - .L_8)
.L_8:
        /*0004*/ 	.word	0x0000007c


	//----- nvinfo : EIATTR_KPARAM_INFO
	.align		4
.L_9:
        /*0008*/ 	.byte	0x04, 0x17
        /*000a*/ 	.short	(.L_11 - .L_10)
.L_10:
        /*000c*/ 	.word	0x00000000
        /*0010*/ 	.short	0x0002
        /*0012*/ 	.short	0x0010
        /*0014*/ 	.byte	0x00, 0xf0, 0x11, 0x00


	//----- nvinfo : EIATTR_KPARAM_INFO
	.align		4
.L_11:
        /*0018*/ 	.byte	0x04, 0x17
        /*001a*/ 	.short	(.L_13 - .L_12)
.L_12:
        /*001c*/ 	.word	0x00000000
        /*0020*/ 	.short	0x0001
        /*0022*/ 	.short	0x0008
        /*0024*/ 	.byte	0x00, 0xf4, 0x21, 0x00


	//----- nvinfo : EIATTR_KPARAM_INFO
	.align		4
.L_13:
        /*0028*/ 	.byte	0x04, 0x17
        /*002a*/ 	.short	(.L_15 - .L_14)
.L_14:
        /*002c*/ 	.word	0x00000000
        /*0030*/ 	.short	0x0000
        /*0032*/ 	.short	0x0000
        /*0034*/ 	.byte	0x00, 0xf4, 0x21, 0x00


	//----- nvinfo : EIATTR_SPARSE_MMA_MASK
	.align		4
.L_15:
        /*0038*/ 	.byte	0x03, 0x50
        /*003a*/ 	.short	0x0000


	//----- nvinfo : EIATTR_MAXREG_COUNT
	.align		4
        /*003c*/ 	.byte	0x03, 0x1b
        /*003e*/ 	.short	0x00ff


	//----- nvinfo : EIATTR_EXIT_INSTR_OFFSETS
	.align		4
        /*0040*/ 	.byte	0x04, 0x1c
        /*0042*/ 	.short	(.L_17 - .L_16)


	//   ....[0]....
.L_16:
        /*0044*/ 	.word	0x00000170


	//----- nvinfo : EIATTR_REQNTID
	.align		4
.L_17:
        /*0048*/ 	.byte	0x04, 0x10
        /*004a*/ 	.short	(.L_19 - .L_18)
.L_18:
        /*004c*/ 	.word	0x00000100
        /*0050*/ 	.word	0x00000001
        /*0054*/ 	.word	0x00000001


	//----- nvinfo : EIATTR_CBANK_PARAM_SIZE
	.align		4
.L_19:
        /*0058*/ 	.byte	0x03, 0x19
        /*005a*/ 	.short	0x0014


	//----- nvinfo : EIATTR_PARAM_CBANK
	.align		4
        /*005c*/ 	.byte	0x04, 0x0a
        /*005e*/ 	.short	(.L_21 - .L_20)
	.align		4
.L_20:
        /*0060*/ 	.word	index@(.nv.constant0.triton_poi_fused_convolution_34)
        /*0064*/ 	.short	0x0210
        /*0066*/ 	.short	0x0014


	//----- nvinfo : EIATTR_SW_WAR
	.align		4
.L_21:
        /*0068*/ 	.byte	0x04, 0x36
        /*006a*/ 	.short	(.L_23 - .L_22)
.L_22:
        /*006c*/ 	.word	0x00000008
.L_23:


//--------------------- .nv.callgraph             --------------------------
	.section	.nv.callgraph,"",@"SHT_CUDA_CALLGRAPH"
	.align	4
	.sectionentsize	8
	.align		4
        /*0000*/ 	.word	0x00000000
	.align		4
        /*0004*/ 	.word	0xffffffff
	.align		4
        /*0008*/ 	.word	0x00000000
	.align		4
        /*000c*/ 	.word	0xfffffffe
	.align		4
        /*0010*/ 	.word	0x00000000
	.align		4
        /*0014*/ 	.word	0xfffffffd
	.align		4
        /*0018*/ 	.word	0x00000000
	.align		4
        /*001c*/ 	.word	0xfffffffc


//--------------------- .text.triton_poi_fused_convolution_34 --------------------------
	.section	.text.triton_poi_fused_convolution_34,"ax",@progbits
	.align	128
        .global         triton_poi_fused_convolution_34
        .type           triton_poi_fused_convolution_34,@function
        .size           triton_poi_fused_convolution_34,(.L_x_1 - triton_poi_fused_convolution_34)
        .other          triton_poi_fused_convolution_34,@"STO_CUDA_ENTRY STV_DEFAULT"
triton_poi_fused_convolution_34:
.text.triton_poi_fused_convolution_34:
[----:B------:R-:W-:Y:S01]  /*0000*/  LDC R1, c[0x0][0x28] ;  /* 0x00000a00ff017b82 */ /* 0x000fe20000000800 */
[----:B------:R-:W1:Y:S07]  /*0010*/  S2R R0, SR_TID.X ;  /* 0x0000000000007919 */ /* 0x000e6e0000002100 */
[----:B------:R-:W2:Y:S01]  /*0020*/  LDC.64 R4, c[0x0][0x218] ;  /* 0x00008600ff047b82 */ /* 0x000ea20000000a00 */
[----:B------:R-:W-:Y:S01]  /*0030*/  ULDC.64 UR4, c[0x0][0x208] ;  /* 0x0000820000047ab9 */ /* 0x000fe20000000a00 */
[----:B------:R-:W3:Y:S06]  /*0040*/  S2R R7, SR_CTAID.X ;  /* 0x0000000000077919 */ /* 0x000eec0000002500 */
[----:B------:R-:W4:Y:S01]  /*0050*/  LDC.64 R2, c[0x0][0x210] ;  /* 0x00008400ff027b82 */ /* 0x000f220000000a00 */
[----:B-1----:R-:W-:Y:S01]  /*0060*/  IMAD.SHL.U32 R0, R0, 0x2, RZ ;  /* 0x0000000200007824 */ /* 0x002fe200078e00ff */
[----:B---3--:R-:W-:-:S04]  /*0070*/  SHF.R.S32.HI R6, RZ, 0x16, R7 ;  /* 0x00000016ff067819 */ /* 0x008fc80000011407 */
[----:B------:R-:W-:Y:S02]  /*0080*/  LOP3.LUT R0, R0, 0x1fe, RZ, 0xc0, !PT ;  /* 0x000001fe00007812 */ /* 0x000fe400078ec0ff */
[----:B------:R-:W-:-:S03]  /*0090*/  SGXT R6, R6, 0x1 ;  /* 0x000000010606781a */ /* 0x000fc60000000200 */
[----:B------:R-:W-:-:S04]  /*00a0*/  IMAD R7, R7, 0x200, R0 ;  /* 0x0000020007077824 */ /* 0x000fc800078e0200 */
[----:B----4-:R-:W-:Y:S01]  /*00b0*/  IMAD.WIDE R2, R7, 0x4, R2 ;  /* 0x0000000407027825 */ /* 0x010fe200078e0202 */
[----:B------:R-:W-:-:S04]  /*00c0*/  LEA.HI R6, R6, R7, RZ, 0xc ;  /* 0x0000000706067211 */ /* 0x000fc800078f60ff */
[----:B------:R-:W-:-:S04]  /*00d0*/  SHF.R.S32.HI R6, RZ, 0xc, R6 ;  /* 0x0000000cff067819 */ /* 0x000fc80000011406 */
[----:B------:R-:W-:-:S04]  /*00e0*/  LEA.HI R0, R6, R6, RZ, 0x6 ;  /* 0x0000000606007211 */ /* 0x000fc800078f30ff */
[----:B------:R-:W-:-:S05]  /*00f0*/  LOP3.LUT R9, R0, 0xffffffc0, RZ, 0xc0, !PT ;  /* 0xffffffc000097812 */ /* 0x000fca00078ec0ff */
[----:B------:R-:W-:Y:S02]  /*0100*/  IMAD.IADD R9, R6, 0x1, -R9 ;  /* 0x0000000106097824 */ /* 0x000fe400078e0a09 */
[----:B------:R-:W3:Y:S02]  /*0110*/  LDG.E.64 R6, desc[UR4][R2.64] ;  /* 0x0000000402067981 */ /* 0x000ee4000c1e1b00 */
[----:B--2---:R-:W-:-:S06]  /*0120*/  IMAD.WIDE R4, R9, 0x4, R4 ;  /* 0x0000000409047825 */ /* 0x004fcc00078e0204 */
[----:B------:R-:W3:Y:S02]  /*0130*/  LDG.E.EL R4, desc[UR4][R4.64] ;  /* 0x0000000404047981 */ /* 0x000ee4000c2e1900 */
[--C-:B---3--:R-:W-:Y:S01]  /*0140*/  FADD R6, R6, R4.reuse ;  /* 0x0000000406067221 */ /* 0x108fe20000000000 */
[----:B------:R-:W-:-:S05]  /*0150*/  FADD R7, R7, R4 ;  /* 0x0000000407077221 */ /* 0x000fca0000000000 */
[----:B------:R-:W-:Y:S01]  /*0160*/  STG.E.64 desc[UR4][R2.64], R6 ;  /* 0x0000000602007986 */ /* 0x000fe2000c101b04 */
[----:B------:R-:W-:Y:S05]  /*0170*/  EXIT ;  /* 0x000000000000794d */ /* 0x000fea0003800000 */
.L_x_0:
[----:B------:R-:W-:-:S00]  /*0180*/  BRA `(.L_x_0) ;  /* 0xfffffffc00fc7947 */ /* 0x000fc0000383ffff */
[----:B------:R-:W-:-:S00]  /*0190*/  NOP ;  /* 0x0000000000007918 */ /* 0x000fc00000000000 */
        /* <DEDUP_REMOVED lines=14> */
.L_x_1:


//--------------------- .nv.constant0.triton_poi_fused_convolution_34 --------------------------
	.section	.nv.constant0.triton_poi_fused_convolution_34,"a",@progbits
	.sectionflags	@""
	.align	4
.nv.constant0.triton_poi_fused_convolution_34:
	.zero		548
